//
// Generated by NVIDIA NVVM Compiler
//
// Compiler Build ID: CL-36424714
// Cuda compilation tools, release 13.0, V13.0.88
// Based on NVVM 20.0.0
//

.version 9.0
.target sm_100
.address_size 64

	// .globl	_Z18shift_down_examplev
.extern .func  (.param .b32 func_retval0) vprintf
(
	.param .b64 vprintf_param_0,
	.param .b64 vprintf_param_1
)
;
.global .align 1 .b8 $str[39] = {84, 104, 114, 101, 97, 100, 32, 37, 100, 58, 32, 109, 121, 95, 118, 97, 108, 117, 101, 61, 37, 100, 44, 32, 102, 114, 111, 109, 95, 98, 101, 108, 111, 119, 61, 37, 100, 10};

.visible .entry _Z18shift_down_examplev()
{
	.local .align 8 .b8 	__local_depot0[16];
	.reg .b64 	%SP;
	.reg .b64 	%SPL;
	.reg .pred 	%p<3>;
	.reg .b32 	%r<6>;
	.reg .b64 	%rd<5>;

	mov.u64 	%SPL, __local_depot0;
	cvta.local.u64 	%SP, %SPL;
	mov.u32 	%r3, %tid.x;
	and.b32  	%r1, %r3, 31;
	shfl.sync.down.b32	%r2|%p1, %r1, 1, 31, -1;
	setp.eq.s32 	%p2, %r1, 31;
	@%p2 bra 	$L__BB0_2;
	add.u64 	%rd1, %SP, 0;
	add.u64 	%rd2, %SPL, 0;
	st.local.v2.u32 	[%rd2], {%r1, %r1};
	st.local.u32 	[%rd2+8], %r2;
	mov.u64 	%rd3, $str;
	cvta.global.u64 	%rd4, %rd3;
	{ // callseq 0, 0
	.param .b64 param0;
	st.param.b64 	[param0], %rd4;
	.param .b64 param1;
	st.param.b64 	[param1], %rd1;
	.param .b32 retval0;
	call.uni (retval0), 
	vprintf, 
	(
	param0, 
	param1
	);
	ld.param.b32 	%r4, [retval0];
	} // callseq 0
$L__BB0_2:
	ret;

}


// ===== COMPILED SASS (sm_100) =====

	.target	sm_100

	.elftype	@"ET_EXEC"


//--------------------- .note.nv.tkinfo           --------------------------
	.section	.note.nv.tkinfo,"",@"SHT_NOTE"
	.sectionflags	@"SHF_NOTE_NV_TKINFO"
	.tkinfo
        /*0018*/ 	.word	0x00000002
        /*0030*/ 	.string	""
        /*0030*/ 	.string	"ptxas"
        /*0030*/ 	.string	"Cuda compilation tools, release 13.0, V13.0.88"
        /*0030*/ 	.string	"Build cuda_13.0.r13.0/compiler.36424714_0"
        /*0030*/ 	.string	"-arch sm_100 -m 64 "



//--------------------- .note.nv.cuinfo           --------------------------
	.section	.note.nv.cuinfo,"",@"SHT_NOTE"
	.sectionflags	@"SHF_NOTE_NV_CUINFO"
        /*0018*/ 	.short	0x0002
        /*001a*/ 	.short	0x0064
        /*001c*/ 	.short	0x0082
	.zero		2


//--------------------- .nv.info                  --------------------------
	.section	.nv.info,"",@"SHT_CUDA_INFO"
	.align	4


	//----- nvinfo : EIATTR_REGCOUNT
	.align		4
        /*0000*/ 	.byte	0x04, 0x2f
        /*0002*/ 	.short	(.L_2 - .L_1)
	.align		4
.L_1:
        /*0004*/ 	.word	index@(_Z18shift_down_examplev)
        /*0008*/ 	.word	0x00000018


	//----- nvinfo : EIATTR_FRAME_SIZE
	.align		4
.L_2:
        /*000c*/ 	.byte	0x04, 0x11
        /*000e*/ 	.short	(.L_4 - .L_3)
	.align		4
.L_3:
        /*0010*/ 	.word	index@(_Z18shift_down_examplev)
        /*0014*/ 	.word	0x00000010


	//----- nvinfo : EIATTR_MIN_STACK_SIZE
	.align		4
.L_4:
        /*0018*/ 	.byte	0x04, 0x12
        /*001a*/ 	.short	(.L_6 - .L_5)
	.align		4
.L_5:
        /*001c*/ 	.word	index@(_Z18shift_down_examplev)
        /*0020*/ 	.word	0x00000010
.L_6:


//--------------------- .nv.compat                --------------------------
	.section	.nv.compat,"",@"SHT_CUDA_COMPAT_INFO"
	.align	4
        /*0000*/ 	.byte	0x02, 0x09, 0x00, 0x00, 0x02, 0x02, 0x01, 0x00, 0x02, 0x05, 0x05, 0x00, 0x03, 0x07, 0x01, 0x01
        /*0010*/ 	.byte	0x02, 0x03, 0x00, 0x00, 0x02, 0x06, 0x01, 0x00, 0x04, 0x0b, 0x08, 0x00, 0x09, 0x00, 0x00, 0x00
        /*0020*/ 	.byte	0x00, 0x00, 0x00, 0x00


//--------------------- .nv.info._Z18shift_down_examplev --------------------------
	.section	.nv.info._Z18shift_down_examplev,"",@"SHT_CUDA_INFO"
	.sectionflags	@""
	.align	4


	//----- nvinfo : EIATTR_CUDA_API_VERSION
	.align		4
        /*0000*/ 	.byte	0x04, 0x37
        /*0002*/ 	.short	(.L_8 - .L_7)
.L_7:
        /*0004*/ 	.word	0x00000082


	//----- nvinfo : EIATTR_SPARSE_MMA_MASK
	.align		4
.L_8:
        /*0008*/ 	.byte	0x03, 0x50
        /*000a*/ 	.short	0x0000


	//----- nvinfo : EIATTR_MAXREG_COUNT
	.align		4
        /*000c*/ 	.byte	0x03, 0x1b
        /*000e*/ 	.short	0x00ff


	//----- nvinfo : EIATTR_EXTERNS
	.align		4
        /*0010*/ 	.byte	0x04, 0x0f
        /*0012*/ 	.short	(.L_10 - .L_9)


	//   ....[0]....
	.align		4
.L_9:
        /*0014*/ 	.word	index@(vprintf)


	//----- nvinfo : EIATTR_MERCURY_ISA_VERSION
	.align		4
.L_10:
        /*0018*/ 	.byte	0x03, 0x5f
        /*001a*/ 	.short	0x0101


	//----- nvinfo : EIATTR_COOP_GROUP_MASK_REGIDS
	.align		4
        /*001c*/ 	.byte	0x04, 0x29
        /*001e*/ 	.short	(.L_12 - .L_11)


	//   ....[0]....
.L_11:
        /*0020*/ 	.word	0xffffffff


	//----- nvinfo : EIATTR_COOP_GROUP_INSTR_OFFSETS
	.align		4
.L_12:
        /*0024*/ 	.byte	0x04, 0x28
        /*0026*/ 	.short	(.L_14 - .L_13)


	//   ....[0]....
.L_13:
        /*0028*/ 	.word	0x00000090


	//----- nvinfo : EIATTR_VRC_CTA_INIT_COUNT
	.align		4
.L_14:
        /*002c*/ 	.byte	0x02, 0x4a
	.zero		1
	.zero		1


	//----- nvinfo : EIATTR_SYSCALL_OFFSETS
	.align		4
        /*0030*/ 	.byte	0x04, 0x46
        /*0032*/ 	.short	(.L_16 - .L_15)


	//   ....[0]....
.L_15:
        /*0034*/ 	.word	0x00000140


	//----- nvinfo : EIATTR_EXIT_INSTR_OFFSETS
	.align		4
.L_16:
        /*0038*/ 	.byte	0x04, 0x1c
        /*003a*/ 	.short	(.L_18 - .L_17)


	//   ....[0]....
.L_17:
        /*003c*/ 	.word	0x000000a0


	//   ....[1]....
        /*0040*/ 	.word	0x00000150


	//----- nvinfo : EIATTR_CRS_STACK_SIZE
	.align		4
.L_18:
        /*0044*/ 	.byte	0x04, 0x1e
        /*0046*/ 	.short	(.L_20 - .L_19)
.L_19:
        /*0048*/ 	.word	0x00000000


	//----- nvinfo : EIATTR_SW_WAR
	.align		4
.L_20:
        /*004c*/ 	.byte	0x04, 0x36
        /*004e*/ 	.short	(.L_22 - .L_21)
.L_21:
        /*0050*/ 	.word	0x00000008
.L_22:


//--------------------- .nv.callgraph             --------------------------
	.section	.nv.callgraph,"",@"SHT_CUDA_CALLGRAPH"
	.align	4
	.sectionentsize	8
	.align		4
        /*0000*/ 	.word	0x00000000
	.align		4
        /*0004*/ 	.word	0xffffffff
	.align		4
        /*0008*/ 	.word	index@(_Z18shift_down_examplev)
	.align		4
        /*000c*/ 	.word	index@(vprintf)
	.align		4
        /*0010*/ 	.word	0x00000000
	.align		4
        /*0014*/ 	.word	0xfffffffe
	.align		4
        /*0018*/ 	.word	0x00000000
	.align		4
        /*001c*/ 	.word	0xfffffffd
	.align		4
        /*0020*/ 	.word	0x00000000
	.align		4
        /*0024*/ 	.word	0xfffffffc


//--------------------- .nv.constant4             --------------------------
	.section	.nv.constant4,"a",@progbits
	.align	8
	.align		8
.nv.constant4:
        /*0000*/ 	.dword	vprintf
	.align		8
        /*0008*/ 	.dword	$str


//--------------------- .text._Z18shift_down_examplev --------------------------
	.section	.text._Z18shift_down_examplev,"ax",@progbits
	.align	128
        .global         _Z18shift_down_examplev
        .type           _Z18shift_down_examplev,@function
        .size           _Z18shift_down_examplev,(.L_x_2 - _Z18shift_down_examplev)
        .other          _Z18shift_down_examplev,@"STO_CUDA_ENTRY STV_DEFAULT"
_Z18shift_down_examplev:
.text._Z18shift_down_examplev:
[----:B------:R-:W0:Y:S01]  /*0000*/  LDC R1, c[0x0][0x37c] ;  /* 0x0000df00ff017b82 */ /* 0x000e220000000800 */
[----:B------:R-:W1:Y:S01]  /*0010*/  S2R R2, SR_TID.X ;  /* 0x0000000000027919 */ /* 0x000e620000002100 */
[----:B------:R-:W2:Y:S01]  /*0020*/  LDCU UR4, c[0x0][0x2f8] ;  /* 0x00005f00ff0477ac */ /* 0x000ea20008000800 */
[----:B0-----:R-:W-:Y:S01]  /*0030*/  VIADD R1, R1, 0xfffffff0 ;  /* 0xfffffff001017836 */ /* 0x001fe20000000000 */
[----:B------:R-:W0:Y:S04]  /*0040*/  LDCU UR5, c[0x0][0x2fc] ;  /* 0x00005f80ff0577ac */ /* 0x000e280008000800 */
[----:B--2---:R-:W-:-:S05]  /*0050*/  IADD3 R6, P1, PT, R1, UR4, RZ ;  /* 0x0000000401067c10 */ /* 0x004fca000ff3e0ff */
[----:B0-----:R-:W-:Y:S01]  /*0060*/  IMAD.X R7, RZ, RZ, UR5, P1 ;  /* 0x00000005ff077e24 */ /* 0x001fe200088e06ff */
[----:B-1----:R-:W-:-:S04]  /*0070*/  LOP3.LUT R2, R2, 0x1f, RZ, 0xc0, !PT ;  /* 0x0000001f02027812 */ /* 0x002fc800078ec0ff */
[----:B------:R-:W-:Y:S01]  /*0080*/  ISETP.NE.AND P0, PT, R2, 0x1f, PT ;  /* 0x0000001f0200780c */ /* 0x000fe20003f05270 */
[----:B------:R0:W1:-:S12]  /*0090*/  SHFL.DOWN PT, R0, R2, 0x1, 0x1f ;  /* 0x08201f0002007f89 */ /* 0x00005800000e0000 */
[----:B0-----:R-:W-:Y:S05]  /*00a0*/  @!P0 EXIT ;  /* 0x000000000000894d */ /* 0x001fea0003800000 */
[----:B------:R-:W-:Y:S01]  /*00b0*/  MOV R8, 0x0 ;  /* 0x0000000000087802 */ /* 0x000fe20000000f00 */
[----:B------:R-:W-:Y:S01]  /*00c0*/  IMAD.MOV.U32 R3, RZ, RZ, R2 ;  /* 0x000000ffff037224 */ /* 0x000fe200078e0002 */
[----:B-1----:R0:W-:Y:S01]  /*00d0*/  STL [R1+0x8], R0 ;  /* 0x0000080001007387 */ /* 0x0021e20000100800 */
[----:B------:R-:W1:Y:S03]  /*00e0*/  LDCU.64 UR4, c[0x4][0x8] ;  /* 0x01000100ff0477ac */ /* 0x000e660008000a00 */
[----:B------:R0:W-:Y:S01]  /*00f0*/  STL.64 [R1], R2 ;  /* 0x0000000201007387 */ /* 0x0001e20000100a00 */
[----:B------:R-:W2:Y:S01]  /*0100*/  LDC.64 R8, c[0x4][R8] ;  /* 0x0100000008087b82 */ /* 0x000ea20000000a00 */
[----:B-1----:R-:W-:Y:S02]  /*0110*/  IMAD.U32 R4, RZ, RZ, UR4 ;  /* 0x00000004ff047e24 */ /* 0x002fe4000f8e00ff */
[----:B0-----:R-:W-:-:S07]  /*0120*/  IMAD.U32 R5, RZ, RZ, UR5 ;  /* 0x00000005ff057e24 */ /* 0x001fce000f8e00ff */
[----:B------:R-:W-:-:S07]  /*0130*/  LEPC R20, `(.L_x_0) ;  /* 0x000000001014794e */ /* 0x000fce0000000000 */
[----:B--2---:R-:W-:Y:S05]  /*0140*/  CALL.ABS.NOINC R8 ;  /* 0x0000000008007343 */ /* 0x004fea0003c00000 */
.L_x_0:
[----:B------:R-:W-:Y:S05]  /*0150*/  EXIT ;  /* 0x000000000000794d */ /* 0x000fea0003800000 */
.L_x_1:
[----:B------:R-:W-:-:S00]  /*0160*/  BRA `(.L_x_1) ;  /* 0xfffffffc00fc7947 */ /* 0x000fc0000383ffff */
[----:B------:R-:W-:-:S00]  /*0170*/  NOP ;  /* 0x0000000000007918 */ /* 0x000fc00000000000 */
        /* <DEDUP_REMOVED lines=8> */
.L_x_2:


//--------------------- .nv.global.init           --------------------------
	.section	.nv.global.init,"aw",@progbits
.nv.global.init:
	.type		$str,@object
	.size		$str,(.L_0 - $str)
$str:
        /*0000*/ 	.byte	0x54, 0x68, 0x72, 0x65, 0x61, 0x64, 0x20, 0x25, 0x64, 0x3a, 0x20, 0x6d, 0x79, 0x5f, 0x76, 0x61
        /*0010*/ 	.byte	0x6c, 0x75, 0x65, 0x3d, 0x25, 0x64, 0x2c, 0x20, 0x66, 0x72, 0x6f, 0x6d, 0x5f, 0x62, 0x65, 0x6c
        /*0020*/ 	.byte	0x6f, 0x77, 0x3d, 0x25, 0x64, 0x0a, 0x00
.L_0:


//--------------------- .nv.shared.reserved.0     --------------------------
	.section	.nv.shared.reserved.0,"aw",@nobits
	.weak		__nv_reservedSMEM_offset_0_alias
	.size		__nv_reservedSMEM_offset_0_alias, 0, 64
	.other		__nv_reservedSMEM_offset_0_alias,@"STO_CUDA_RESERVED_SHARED STV_DEFAULT"
__nv_reservedSMEM_offset_0_alias:
	.zero		0
	.zero		64


//--------------------- .nv.constant0._Z18shift_down_examplev --------------------------
	.section	.nv.constant0._Z18shift_down_examplev,"a",@progbits
	.sectionflags	@""
	.align	4
.nv.constant0._Z18shift_down_examplev:
	.zero		896


//--------------------- SYMBOLS --------------------------

	.type		.nv.reservedSmem.offset0,@object
	.size		.nv.reservedSmem.offset0,0x4
	.type		vprintf,@function
